	.headerflags	@"EF_CUDA_TEXMODE_UNIFIED EF_CUDA_64BIT_ADDRESS EF_CUDA_ACCELERATORS EF_CUDA_SM90 EF_CUDA_VIRTUAL_SM(EF_CUDA_SM90)"
	.elftype	@"ET_EXEC"


//--------------------- .nv.info                  --------------------------
	.section	.nv.info,"",@"SHT_CUDA_INFO"
	.align	4


	//----- nvinfo : EIATTR_REGCOUNT
	.align		4
        /*0000*/ 	.byte	0x04, 0x2f
        /*0002*/ 	.short	(.L_3 - .L_2)
	.align		4
.L_2:
        /*0004*/ 	.word	index@(triton_poi_fused__native_batch_norm_legit_no_training_relu_11)
        /*0008*/ 	.word	0x00000012


	//----- nvinfo : EIATTR_MIN_STACK_SIZE
	.align		4
.L_3:
        /*000c*/ 	.byte	0x04, 0x12
        /*000e*/ 	.short	(.L_5 - .L_4)
	.align		4
.L_4:
        /*0010*/ 	.word	index@(triton_poi_fused__native_batch_norm_legit_no_training_relu_11)
        /*0014*/ 	.word	0x00000000


	//----- nvinfo : EIATTR_FRAME_SIZE
	.align		4
.L_5:
        /*0018*/ 	.byte	0x04, 0x11
        /*001a*/ 	.short	(.L_7 - .L_6)
	.align		4
.L_6:
        /*001c*/ 	.word	index@(triton_poi_fused__native_batch_norm_legit_no_training_relu_11)
        /*0020*/ 	.word	0x00000000


	//----- nvinfo : EIATTR_MIN_STACK_SIZE
	.align		4
.L_7:
        /*0024*/ 	.byte	0x04, 0x12
        /*0026*/ 	.short	(.L_9 - .L_8)
	.align		4
.L_8:
        /*0028*/ 	.word	index@(triton_poi_fused__native_batch_norm_legit_no_training_relu_11)
        /*002c*/ 	.word	0x00000000
.L_9:


//--------------------- .nv.info.triton_poi_fused__native_batch_norm_legit_no_training_relu_11 --------------------------
	.section	.nv.info.triton_poi_fused__native_batch_norm_legit_no_training_relu_11,"",@"SHT_CUDA_INFO"
	.sectionflags	@""
	.align	4


	//----- nvinfo : EIATTR_CUDA_API_VERSION
	.align		4
        /*0000*/ 	.byte	0x04, 0x37
        /*0002*/ 	.short	(.L_11 - .L_10)
.L_10:
        /*0004*/ 	.word	0x0000007c


	//----- nvinfo : EIATTR_KPARAM_INFO
	.align		4
.L_11:
        /*0008*/ 	.byte	0x04, 0x17
        /*000a*/ 	.short	(.L_13 - .L_12)
.L_12:
        /*000c*/ 	.word	0x00000000
        /*0010*/ 	.short	0x0006
        /*0012*/ 	.short	0x0030
        /*0014*/ 	.byte	0x00, 0xf0, 0x11, 0x00


	//----- nvinfo : EIATTR_KPARAM_INFO
	.align		4
.L_13:
        /*0018*/ 	.byte	0x04, 0x17
        /*001a*/ 	.short	(.L_15 - .L_14)
.L_14:
        /*001c*/ 	.word	0x00000000
        /*0020*/ 	.short	0x0005
        /*0022*/ 	.short	0x0028
        /*0024*/ 	.byte	0x00, 0xf4, 0x21, 0x00


	//----- nvinfo : EIATTR_KPARAM_INFO
	.align		4
.L_15:
        /*0028*/ 	.byte	0x04, 0x17
        /*002a*/ 	.short	(.L_17 - .L_16)
.L_16:
        /*002c*/ 	.word	0x00000000
        /*0030*/ 	.short	0x0004
        /*0032*/ 	.short	0x0020
        /*0034*/ 	.byte	0x00, 0xf4, 0x21, 0x00


	//----- nvinfo : EIATTR_KPARAM_INFO
	.align		4
.L_17:
        /*0038*/ 	.byte	0x04, 0x17
        /*003a*/ 	.short	(.L_19 - .L_18)
.L_18:
        /*003c*/ 	.word	0x00000000
        /*0040*/ 	.short	0x0003
        /*0042*/ 	.short	0x0018
        /*0044*/ 	.byte	0x00, 0xf4, 0x21, 0x00


	//----- nvinfo : EIATTR_KPARAM_INFO
	.align		4
.L_19:
        /*0048*/ 	.byte	0x04, 0x17
        /*004a*/ 	.short	(.L_21 - .L_20)
.L_20:
        /*004c*/ 	.word	0x00000000
        /*0050*/ 	.short	0x0002
        /*0052*/ 	.short	0x0010
        /*0054*/ 	.byte	0x00, 0xf4, 0x21, 0x00


	//----- nvinfo : EIATTR_KPARAM_INFO
	.align		4
.L_21:
        /*0058*/ 	.byte	0x04, 0x17
        /*005a*/ 	.short	(.L_23 - .L_22)
.L_22:
        /*005c*/ 	.word	0x00000000
        /*0060*/ 	.short	0x0001
        /*0062*/ 	.short	0x0008
        /*0064*/ 	.byte	0x00, 0xf4, 0x21, 0x00


	//----- nvinfo : EIATTR_KPARAM_INFO
	.align		4
.L_23:
        /*0068*/ 	.byte	0x04, 0x17
        /*006a*/ 	.short	(.L_25 - .L_24)
.L_24:
        /*006c*/ 	.word	0x00000000
        /*0070*/ 	.short	0x0000
        /*0072*/ 	.short	0x0000
        /*0074*/ 	.byte	0x00, 0xf4, 0x21, 0x00


	//----- nvinfo : EIATTR_SPARSE_MMA_MASK
	.align		4
.L_25:
        /*0078*/ 	.byte	0x03, 0x50
        /*007a*/ 	.short	0x0000


	//----- nvinfo : EIATTR_MAXREG_COUNT
	.align		4
        /*007c*/ 	.byte	0x03, 0x1b
        /*007e*/ 	.short	0x00ff


	//----- nvinfo : EIATTR_EXIT_INSTR_OFFSETS
	.align		4
        /*0080*/ 	.byte	0x04, 0x1c
        /*0082*/ 	.short	(.L_27 - .L_26)


	//   ....[0]....
.L_26:
        /*0084*/ 	.word	0x000003d0


	//----- nvinfo : EIATTR_REQNTID
	.align		4
.L_27:
        /*0088*/ 	.byte	0x04, 0x10
        /*008a*/ 	.short	(.L_29 - .L_28)
.L_28:
        /*008c*/ 	.word	0x00000080
        /*0090*/ 	.word	0x00000001
        /*0094*/ 	.word	0x00000001


	//----- nvinfo : EIATTR_CBANK_PARAM_SIZE
	.align		4
.L_29:
        /*0098*/ 	.byte	0x03, 0x19
        /*009a*/ 	.short	0x0034


	//----- nvinfo : EIATTR_PARAM_CBANK
	.align		4
        /*009c*/ 	.byte	0x04, 0x0a
        /*009e*/ 	.short	(.L_31 - .L_30)
	.align		4
.L_30:
        /*00a0*/ 	.word	index@(.nv.constant0.triton_poi_fused__native_batch_norm_legit_no_training_relu_11)
        /*00a4*/ 	.short	0x0210
        /*00a6*/ 	.short	0x0034


	//----- nvinfo : EIATTR_SW_WAR
	.align		4
.L_31:
        /*00a8*/ 	.byte	0x04, 0x36
        /*00aa*/ 	.short	(.L_33 - .L_32)
.L_32:
        /*00ac*/ 	.word	0x00000008
.L_33:


//--------------------- .nv.callgraph             --------------------------
	.section	.nv.callgraph,"",@"SHT_CUDA_CALLGRAPH"
	.align	4
	.sectionentsize	8
	.align		4
        /*0000*/ 	.word	0x00000000
	.align		4
        /*0004*/ 	.word	0xffffffff
	.align		4
        /*0008*/ 	.word	0x00000000
	.align		4
        /*000c*/ 	.word	0xfffffffe
	.align		4
        /*0010*/ 	.word	0x00000000
	.align		4
        /*0014*/ 	.word	0xfffffffd
	.align		4
        /*0018*/ 	.word	0x00000000
	.align		4
        /*001c*/ 	.word	0xfffffffc


//--------------------- .nv.constant4             --------------------------
	.section	.nv.constant4,"a",@progbits
	.align	8
	.align		8
.nv.constant4:
        /*0000*/ 	.dword	_$_str
	.align		8
        /*0008*/ 	.dword	_$_str_$_2


//--------------------- .text.triton_poi_fused__native_batch_norm_legit_no_training_relu_11 --------------------------
	.section	.text.triton_poi_fused__native_batch_norm_legit_no_training_relu_11,"ax",@progbits
	.align	128
        .global         triton_poi_fused__native_batch_norm_legit_no_training_relu_11
        .type           triton_poi_fused__native_batch_norm_legit_no_training_relu_11,@function
        .size           triton_poi_fused__native_batch_norm_legit_no_training_relu_11,(.L_x_1 - triton_poi_fused__native_batch_norm_legit_no_training_relu_11)
        .other          triton_poi_fused__native_batch_norm_legit_no_training_relu_11,@"STO_CUDA_ENTRY STV_DEFAULT"
triton_poi_fused__native_batch_norm_legit_no_training_relu_11:
.text.triton_poi_fused__native_batch_norm_legit_no_training_relu_11:
[----:B------:R-:W-:Y:S01]  /*0000*/  LDC R1, c[0x0][0x28] ;  /* 0x00000a00ff017b82 */ /* 0x000fe20000000800 */
[----:B------:R-:W1:Y:S07]  /*0010*/  S2R R0, SR_TID.X ;  /* 0x0000000000007919 */ /* 0x000e6e0000002100 */
[----:B------:R-:W2:Y:S01]  /*0020*/  LDC.64 R2, c[0x0][0x220] ;  /* 0x00008800ff027b82 */ /* 0x000ea20000000a00 */
[----:B------:R-:W-:Y:S01]  /*0030*/  ULDC.64 UR4, c[0x0][0x208] ;  /* 0x0000820000047ab9 */ /* 0x000fe20000000a00 */
[----:B------:R-:W3:Y:S06]  /*0040*/  S2R R7, SR_CTAID.X ;  /* 0x0000000000077919 */ /* 0x000eec0000002500 */
[----:B------:R-:W4:Y:S08]  /*0050*/  LDC.64 R8, c[0x0][0x228] ;  /* 0x00008a00ff087b82 */ /* 0x000f300000000a00 */
[----:B------:R-:W5:Y:S01]  /*0060*/  LDC.64 R10, c[0x0][0x230] ;  /* 0x00008c00ff0a7b82 */ /* 0x000f620000000a00 */
[----:B-1----:R-:W-:-:S02]  /*0070*/  SHF.L.U32 R0, R0, 0x1, RZ ;  /* 0x0000000100007819 */ /* 0x002fc400000006ff */
[----:B---3--:R-:W-:Y:S02]  /*0080*/  SHF.R.S32.HI R5, RZ, 0x17, R7 ;  /* 0x00000017ff057819 */ /* 0x008fe40000011407 */
[----:B------:R-:W-:Y:S02]  /*0090*/  LOP3.LUT R0, R0, 0xfe, RZ, 0xc0, !PT ;  /* 0x000000fe00007812 */ /* 0x000fe400078ec0ff */
[----:B------:R-:W-:Y:S02]  /*00a0*/  SGXT R5, R5, 0x1 ;  /* 0x000000010505781a */ /* 0x000fe40000000200 */
[----:B------:R-:W-:Y:S02]  /*00b0*/  LEA R0, R7, R0, 0x8 ;  /* 0x0000000007007211 */ /* 0x000fe400078e40ff */
[----:B------:R-:W1:Y:S02]  /*00c0*/  LDC.64 R6, c[0x0][0x218] ;  /* 0x00008600ff067b82 */ /* 0x000e640000000a00 */
[----:B------:R-:W-:-:S04]  /*00d0*/  LEA.HI R5, R5, R0, RZ, 0x7 ;  /* 0x0000000005057211 */ /* 0x000fc800078f38ff */
[----:B------:R-:W-:-:S04]  /*00e0*/  LOP3.LUT R5, R5, 0xffffff80, RZ, 0xc0, !PT ;  /* 0xffffff8005057812 */ /* 0x000fc800078ec0ff */
[----:B------:R-:W-:Y:S02]  /*00f0*/  IADD3 R13, R0, -R5, RZ ;  /* 0x80000005000d7210 */ /* 0x000fe40007ffe0ff */
[----:B------:R-:W3:Y:S03]  /*0100*/  LDC.64 R4, c[0x0][0x210] ;  /* 0x00008400ff047b82 */ /* 0x000ee60000000a00 */
[----:B--2---:R-:W-:-:S06]  /*0110*/  IMAD.WIDE R2, R13, 0x4, R2 ;  /* 0x000000040d027825 */ /* 0x004fcc00078e0202 */
[----:B------:R-:W2:Y:S01]  /*0120*/  LDG.E.EL.64 R2, desc[UR4][R2.64] ;  /* 0x0000000402027981 */ /* 0x000ea2000c2e1b00 */
[----:B-1----:R-:W-:-:S04]  /*0130*/  IMAD.WIDE R6, R13, 0x4, R6 ;  /* 0x000000040d067825 */ /* 0x002fc800078e0206 */
[C---:B----4-:R-:W-:Y:S02]  /*0140*/  IMAD.WIDE R8, R13.reuse, 0x4, R8 ;  /* 0x000000040d087825 */ /* 0x050fe400078e0208 */
[----:B------:R-:W4:Y:S02]  /*0150*/  LDG.E.EL.64 R6, desc[UR4][R6.64] ;  /* 0x0000000406067981 */ /* 0x000f24000c2e1b00 */
[----:B-----5:R-:W-:Y:S02]  /*0160*/  IMAD.WIDE R10, R13, 0x4, R10 ;  /* 0x000000040d0a7825 */ /* 0x020fe400078e020a */
[----:B------:R-:W5:Y:S02]  /*0170*/  LDG.E.EL.64 R8, desc[UR4][R8.64] ;  /* 0x0000000408087981 */ /* 0x000f64000c2e1b00 */
[----:B---3--:R-:W-:Y:S02]  /*0180*/  IMAD.WIDE R4, R0, 0x4, R4 ;  /* 0x0000000400047825 */ /* 0x008fe400078e0204 */
[----:B------:R-:W5:Y:S04]  /*0190*/  LDG.E.EL.64 R10, desc[UR4][R10.64] ;  /* 0x000000040a0a7981 */ /* 0x000f68000c2e1b00 */
[----:B------:R-:W4:Y:S01]  /*01a0*/  LDG.E.64 R4, desc[UR4][R4.64] ;  /* 0x0000000404047981 */ /* 0x000f22000c1e1b00 */
[----:B------:R-:W-:Y:S01]  /*01b0*/  HFMA2.MMA R14, -RZ, RZ, 1.625, 0 ;  /* 0x3e800000ff0e7435 */ /* 0x000fe200000001ff */
[----:B--2---:R-:W-:Y:S01]  /*01c0*/  FADD R2, R2, 9.9999997473787516356e-06 ;  /* 0x3727c5ac02027421 */ /* 0x004fe20000000000 */
[----:B------:R-:W-:-:S03]  /*01d0*/  FADD R3, R3, 9.9999997473787516356e-06 ;  /* 0x3727c5ac03037421 */ /* 0x000fc60000000000 */
[----:B------:R-:W1:Y:S08]  /*01e0*/  MUFU.SQRT R12, R2 ;  /* 0x00000002000c7308 */ /* 0x000e700000002000 */
[----:B------:R2:W3:Y:S01]  /*01f0*/  MUFU.SQRT R13, R3 ;  /* 0x00000003000d7308 */ /* 0x0004e20000002000 */
[C---:B-1----:R-:W-:Y:S02]  /*0200*/  FSETP.GT.AND P0, PT, R12.reuse, 8.50705917302346158658e+37, PT ;  /* 0x7e8000000c00780b */ /* 0x042fe40003f04000 */
[----:B------:R-:W-:Y:S01]  /*0210*/  FSETP.GEU.AND P2, PT, R12, 1.175494350822287508e-38, PT ;  /* 0x008000000c00780b */ /* 0x000fe20003f4e000 */
[----:B--2---:R-:W1:Y:S01]  /*0220*/  LDC.64 R2, c[0x0][0x238] ;  /* 0x00008e00ff027b82 */ /* 0x004e620000000a00 */
[----:B---3--:R-:W-:-:S02]  /*0230*/  FSETP.GT.AND P1, PT, R13, 8.50705917302346158658e+37, PT ;  /* 0x7e8000000d00780b */ /* 0x008fc40003f24000 */
[----:B------:R-:W-:-:S07]  /*0240*/  FSETP.GEU.AND P3, PT, R13, 1.175494350822287508e-38, PT ;  /* 0x008000000d00780b */ /* 0x000fce0003f6e000 */
[----:B------:R-:W-:-:S04]  /*0250*/  @P0 FMUL R12, R12, 0.25 ;  /* 0x3e8000000c0c0820 */ /* 0x000fc80000400000 */
[----:B------:R-:W-:Y:S01]  /*0260*/  @!P2 FMUL R12, R12, 16777216 ;  /* 0x4b8000000c0ca820 */ /* 0x000fe20000400000 */
[----:B------:R-:W-:-:S04]  /*0270*/  @P1 FMUL R13, R13, 0.25 ;  /* 0x3e8000000d0d1820 */ /* 0x000fc80000400000 */
[----:B------:R-:W-:Y:S01]  /*0280*/  @!P3 FMUL R13, R13, 16777216 ;  /* 0x4b8000000d0db820 */ /* 0x000fe20000400000 */
[----:B------:R-:W2:Y:S01]  /*0290*/  MUFU.RCP R12, R12 ;  /* 0x0000000c000c7308 */ /* 0x000ea20000001000 */
[----:B------:R-:W-:-:S07]  /*02a0*/  FSEL R15, R14, 1, P0 ;  /* 0x3f8000000e0f7808 */ /* 0x000fce0000000000 */
[----:B------:R-:W3:Y:S01]  /*02b0*/  MUFU.RCP R13, R13 ;  /* 0x0000000d000d7308 */ /* 0x000ee20000001000 */
[----:B------:R-:W-:Y:S01]  /*02c0*/  FSEL R14, R14, 1, P1 ;  /* 0x3f8000000e0e7808 */ /* 0x000fe20000800000 */
[----:B------:R-:W-:-:S04]  /*02d0*/  @!P2 FMUL R15, R15, 16777216 ;  /* 0x4b8000000f0fa820 */ /* 0x000fc80000400000 */
[----:B------:R-:W-:Y:S01]  /*02e0*/  @!P3 FMUL R14, R14, 16777216 ;  /* 0x4b8000000e0eb820 */ /* 0x000fe20000400000 */
[----:B----4-:R-:W-:Y:S01]  /*02f0*/  FADD R5, R5, -R7 ;  /* 0x8000000705057221 */ /* 0x010fe20000000000 */
[----:B------:R-:W-:Y:S01]  /*0300*/  FADD R4, R4, -R6 ;  /* 0x8000000604047221 */ /* 0x000fe20000000000 */
[----:B--2---:R-:W-:Y:S01]  /*0310*/  FMUL R15, R12, R15 ;  /* 0x0000000f0c0f7220 */ /* 0x004fe20000400000 */
[----:B---3--:R-:W-:-:S03]  /*0320*/  FMUL R14, R13, R14 ;  /* 0x0000000e0d0e7220 */ /* 0x008fc60000400000 */
[----:B------:R-:W-:Y:S01]  /*0330*/  FMUL R15, R4, R15 ;  /* 0x0000000f040f7220 */ /* 0x000fe20000400000 */
[----:B------:R-:W-:-:S03]  /*0340*/  FMUL R14, R5, R14 ;  /* 0x0000000e050e7220 */ /* 0x000fc60000400000 */
[----:B-----5:R-:W-:Y:S01]  /*0350*/  FFMA R8, R8, R15, R10 ;  /* 0x0000000f08087223 */ /* 0x020fe2000000000a */
[----:B------:R-:W-:-:S04]  /*0360*/  FFMA R9, R9, R14, R11 ;  /* 0x0000000e09097223 */ /* 0x000fc8000000000b */
[----:B------:R-:W-:Y:S02]  /*0370*/  FSETP.GEU.AND P0, PT, R8, RZ, PT ;  /* 0x000000ff0800720b */ /* 0x000fe40003f0e000 */
[C---:B------:R-:W-:Y:S01]  /*0380*/  FSETP.GEU.AND P1, PT, R9.reuse, RZ, PT ;  /* 0x000000ff0900720b */ /* 0x040fe20003f2e000 */
[----:B-1----:R-:W-:Y:S01]  /*0390*/  IMAD.WIDE R2, R0, 0x4, R2 ;  /* 0x0000000400027825 */ /* 0x002fe200078e0202 */
[----:B------:R-:W-:Y:S02]  /*03a0*/  FSEL R8, R8, RZ, P0 ;  /* 0x000000ff08087208 */ /* 0x000fe40000000000 */
[----:B------:R-:W-:-:S05]  /*03b0*/  FSEL R9, R9, RZ, P1 ;  /* 0x000000ff09097208 */ /* 0x000fca0000800000 */
[----:B------:R-:W-:Y:S01]  /*03c0*/  STG.E.64 desc[UR4][R2.64], R8 ;  /* 0x0000000802007986 */ /* 0x000fe2000c101b04 */
[----:B------:R-:W-:Y:S05]  /*03d0*/  EXIT ;  /* 0x000000000000794d */ /* 0x000fea0003800000 */
.L_x_0:
[----:B------:R-:W-:-:S00]  /*03e0*/  BRA `(.L_x_0) ;  /* 0xfffffffc00fc7947 */ /* 0x000fc0000383ffff */
[----:B------:R-:W-:-:S00]  /*03f0*/  NOP ;  /* 0x0000000000007918 */ /* 0x000fc00000000000 */
        /* <DEDUP_REMOVED lines=8> */
.L_x_1:


//--------------------- .nv.global.init           --------------------------
	.section	.nv.global.init,"aw",@progbits
.nv.global.init:
	.type		_$_str,@object
	.size		_$_str,(_$_str_$_2 - _$_str)
_$_str:
        /*0000*/ 	.byte	0x5f, 0x5f, 0x43, 0x55, 0x44, 0x41, 0x5f, 0x46, 0x54, 0x5a, 0x00
	.type		_$_str_$_2,@object
	.size		_$_str_$_2,(.L_1 - _$_str_$_2)
_$_str_$_2:
        /*000b*/ 	.byte	0x5f, 0x5f, 0x43, 0x55, 0x44, 0x41, 0x5f, 0x50, 0x52, 0x45, 0x43, 0x5f, 0x53, 0x51, 0x52, 0x54
        /*001b*/ 	.byte	0x00
.L_1:


//--------------------- .nv.constant0.triton_poi_fused__native_batch_norm_legit_no_training_relu_11 --------------------------
	.section	.nv.constant0.triton_poi_fused__native_batch_norm_legit_no_training_relu_11,"a",@progbits
	.sectionflags	@""
	.align	4
.nv.constant0.triton_poi_fused__native_batch_norm_legit_no_training_relu_11:
	.zero		580
